//
// Generated by NVIDIA NVVM Compiler
//
// Compiler Build ID: CL-36424714
// Cuda compilation tools, release 13.0, V13.0.88
// Based on NVVM 20.0.0
//

.version 9.0
.target sm_100
.address_size 64

	// .globl	_Z13matmul_kernelPKfS0_Pfm
.extern .func  (.param .b32 func_retval0) vprintf
(
	.param .b64 vprintf_param_0,
	.param .b64 vprintf_param_1
)
;
.global .align 1 .b8 $str[46] = {85, 112, 100, 97, 116, 105, 110, 103, 32, 105, 110, 100, 101, 120, 32, 37, 105, 10, 106, 32, 61, 32, 37, 105, 44, 32, 107, 32, 61, 32, 37, 105, 44, 32, 97, 100, 100, 101, 114, 32, 61, 32, 37, 100, 10};

.visible .entry _Z13matmul_kernelPKfS0_Pfm(
	.param .u64 .ptr .align 1 _Z13matmul_kernelPKfS0_Pfm_param_0,
	.param .u64 .ptr .align 1 _Z13matmul_kernelPKfS0_Pfm_param_1,
	.param .u64 .ptr .align 1 _Z13matmul_kernelPKfS0_Pfm_param_2,
	.param .u64 _Z13matmul_kernelPKfS0_Pfm_param_3
)
{
	.local .align 16 .b8 	__local_depot0[16];
	.reg .b64 	%SP;
	.reg .b64 	%SPL;
	.reg .pred 	%p<6>;
	.reg .b32 	%r<62>;
	.reg .b32 	%f<31>;
	.reg .b64 	%rd<53>;

	mov.u64 	%SPL, __local_depot0;
	cvta.local.u64 	%SP, %SPL;
	ld.param.u64 	%rd12, [_Z13matmul_kernelPKfS0_Pfm_param_3];
	mov.u32 	%r27, %tid.x;
	mov.u32 	%r1, %ctaid.x;
	cvt.u32.u64 	%r2, %rd12;
	mul.lo.s32 	%r3, %r1, %r2;
	add.s32 	%r28, %r3, %r27;
	cvt.s64.s32 	%rd1, %r28;
	mul.lo.s64 	%rd13, %rd12, %rd12;
	setp.le.u64 	%p1, %rd13, %rd1;
	@%p1 bra 	$L__BB0_8;
	max.u64 	%rd2, %rd12, 1;
	and.b64  	%rd52, %rd2, 3;
	setp.lt.u64 	%p2, %rd12, 4;
	mov.b32 	%r59, 0;
	@%p2 bra 	$L__BB0_5;
	and.b64  	%rd51, %rd2, -4;
	add.s32 	%r56, %r1, %r2;
	shl.b32 	%r31, %r2, 1;
	add.s32 	%r55, %r1, %r31;
	mad.lo.s32 	%r54, %r2, 3, %r1;
	mov.b32 	%r58, 1;
	add.u64 	%rd20, %SP, 0;
	mov.u64 	%rd22, $str;
	mov.u32 	%r53, %r1;
	mov.u32 	%r57, %r3;
$L__BB0_3:
	ld.param.u64 	%rd49, [_Z13matmul_kernelPKfS0_Pfm_param_2];
	ld.param.u64 	%rd47, [_Z13matmul_kernelPKfS0_Pfm_param_1];
	ld.param.u64 	%rd45, [_Z13matmul_kernelPKfS0_Pfm_param_0];
	cvt.u32.u64 	%r32, %rd1;
	cvta.to.global.u64 	%rd14, %rd45;
	mul.wide.s32 	%rd15, %r57, 4;
	add.s64 	%rd16, %rd14, %rd15;
	ld.global.f32 	%f1, [%rd16];
	cvta.to.global.u64 	%rd17, %rd47;
	mul.wide.s32 	%rd18, %r53, 4;
	add.s64 	%rd19, %rd17, %rd18;
	ld.global.f32 	%f2, [%rd19];
	mul.f32 	%f3, %f1, %f2;
	cvt.rzi.s32.f32 	%r33, %f3;
	cvta.to.local.u64 	%rd21, %rd20;
	st.local.v4.u32 	[%rd21], {%r32, %r57, %r53, %r33};
	cvta.global.u64 	%rd23, %rd22;
	{ // callseq 0, 0
	.param .b64 param0;
	st.param.b64 	[param0], %rd23;
	.param .b64 param1;
	st.param.b64 	[param1], %rd20;
	.param .b32 retval0;
	call.uni (retval0), 
	vprintf, 
	(
	param0, 
	param1
	);
	ld.param.b32 	%r34, [retval0];
	} // callseq 0
	cvt.rn.f32.s32 	%f4, %r33;
	cvta.to.global.u64 	%rd24, %rd49;
	shl.b64 	%rd25, %rd1, 2;
	add.s64 	%rd26, %rd24, %rd25;
	ld.global.f32 	%f5, [%rd26];
	add.f32 	%f6, %f5, %f4;
	st.global.f32 	[%rd26], %f6;
	add.s32 	%r36, %r57, 1;
	ld.global.f32 	%f7, [%rd16+4];
	shl.b64 	%rd27, %rd12, 32;
	shr.s64 	%rd28, %rd27, 30;
	add.s64 	%rd29, %rd19, %rd28;
	ld.global.f32 	%f8, [%rd29];
	mul.f32 	%f9, %f7, %f8;
	cvt.rzi.s32.f32 	%r37, %f9;
	st.local.v4.u32 	[%rd21], {%r32, %r36, %r56, %r37};
	{ // callseq 1, 0
	.param .b64 param0;
	st.param.b64 	[param0], %rd23;
	.param .b64 param1;
	st.param.b64 	[param1], %rd20;
	.param .b32 retval0;
	call.uni (retval0), 
	vprintf, 
	(
	param0, 
	param1
	);
	ld.param.b32 	%r38, [retval0];
	} // callseq 1
	cvt.rn.f32.s32 	%f10, %r37;
	ld.global.f32 	%f11, [%rd26];
	add.f32 	%f12, %f11, %f10;
	st.global.f32 	[%rd26], %f12;
	add.s32 	%r40, %r57, 2;
	ld.global.f32 	%f13, [%rd16+8];
	add.s64 	%rd30, %rd29, %rd28;
	ld.global.f32 	%f14, [%rd30];
	mul.f32 	%f15, %f13, %f14;
	cvt.rzi.s32.f32 	%r41, %f15;
	st.local.v4.u32 	[%rd21], {%r32, %r40, %r55, %r41};
	{ // callseq 2, 0
	.param .b64 param0;
	st.param.b64 	[param0], %rd23;
	.param .b64 param1;
	st.param.b64 	[param1], %rd20;
	.param .b32 retval0;
	call.uni (retval0), 
	vprintf, 
	(
	param0, 
	param1
	);
	ld.param.b32 	%r42, [retval0];
	} // callseq 2
	cvt.rn.f32.s32 	%f16, %r41;
	ld.global.f32 	%f17, [%rd26];
	add.f32 	%f18, %f17, %f16;
	st.global.f32 	[%rd26], %f18;
	add.s32 	%r44, %r57, 3;
	ld.global.f32 	%f19, [%rd16+12];
	add.s64 	%rd31, %rd30, %rd28;
	ld.global.f32 	%f20, [%rd31];
	mul.f32 	%f21, %f19, %f20;
	cvt.rzi.s32.f32 	%r45, %f21;
	st.local.v4.u32 	[%rd21], {%r32, %r44, %r54, %r45};
	{ // callseq 3, 0
	.param .b64 param0;
	st.param.b64 	[param0], %rd23;
	.param .b64 param1;
	st.param.b64 	[param1], %rd20;
	.param .b32 retval0;
	call.uni (retval0), 
	vprintf, 
	(
	param0, 
	param1
	);
	ld.param.b32 	%r46, [retval0];
	} // callseq 3
	cvt.rn.f32.s32 	%f22, %r45;
	ld.global.f32 	%f23, [%rd26];
	add.f32 	%f24, %f23, %f22;
	st.global.f32 	[%rd26], %f24;
	add.s32 	%r58, %r58, 4;
	add.s32 	%r57, %r57, 4;
	shl.b32 	%r48, %r2, 2;
	add.s32 	%r56, %r56, %r48;
	add.s32 	%r55, %r55, %r48;
	add.s32 	%r54, %r54, %r48;
	add.s32 	%r53, %r53, %r48;
	add.s64 	%rd51, %rd51, -4;
	setp.ne.s64 	%p3, %rd51, 0;
	@%p3 bra 	$L__BB0_3;
	add.s32 	%r59, %r58, -1;
$L__BB0_5:
	setp.eq.s64 	%p4, %rd52, 0;
	@%p4 bra 	$L__BB0_8;
	mad.lo.s32 	%r61, %r59, %r2, %r1;
	add.s32 	%r60, %r59, %r3;
	add.u64 	%rd38, %SP, 0;
	mov.u64 	%rd40, $str;
	shl.b64 	%rd43, %rd1, 2;
$L__BB0_7:
	.pragma "nounroll";
	ld.param.u64 	%rd50, [_Z13matmul_kernelPKfS0_Pfm_param_2];
	ld.param.u64 	%rd48, [_Z13matmul_kernelPKfS0_Pfm_param_1];
	ld.param.u64 	%rd46, [_Z13matmul_kernelPKfS0_Pfm_param_0];
	cvt.u32.u64 	%r49, %rd1;
	mul.wide.s32 	%rd32, %r60, 4;
	cvta.to.global.u64 	%rd33, %rd46;
	add.s64 	%rd34, %rd33, %rd32;
	ld.global.f32 	%f25, [%rd34];
	cvta.to.global.u64 	%rd35, %rd48;
	mul.wide.s32 	%rd36, %r61, 4;
	add.s64 	%rd37, %rd35, %rd36;
	ld.global.f32 	%f26, [%rd37];
	mul.f32 	%f27, %f25, %f26;
	cvt.rzi.s32.f32 	%r50, %f27;
	cvta.to.local.u64 	%rd39, %rd38;
	st.local.v4.u32 	[%rd39], {%r49, %r60, %r61, %r50};
	cvta.global.u64 	%rd41, %rd40;
	{ // callseq 4, 0
	.param .b64 param0;
	st.param.b64 	[param0], %rd41;
	.param .b64 param1;
	st.param.b64 	[param1], %rd38;
	.param .b32 retval0;
	call.uni (retval0), 
	vprintf, 
	(
	param0, 
	param1
	);
	ld.param.b32 	%r51, [retval0];
	} // callseq 4
	cvt.rn.f32.s32 	%f28, %r50;
	cvta.to.global.u64 	%rd42, %rd50;
	add.s64 	%rd44, %rd42, %rd43;
	ld.global.f32 	%f29, [%rd44];
	add.f32 	%f30, %f29, %f28;
	st.global.f32 	[%rd44], %f30;
	add.s32 	%r61, %r61, %r2;
	add.s32 	%r60, %r60, 1;
	add.s64 	%rd52, %rd52, -1;
	setp.ne.s64 	%p5, %rd52, 0;
	@%p5 bra 	$L__BB0_7;
$L__BB0_8:
	ret;

}


// ===== COMPILED SASS (sm_100) =====

	.target	sm_100

	.elftype	@"ET_EXEC"


//--------------------- .note.nv.tkinfo           --------------------------
	.section	.note.nv.tkinfo,"",@"SHT_NOTE"
	.sectionflags	@"SHF_NOTE_NV_TKINFO"
	.tkinfo
        /*0018*/ 	.word	0x00000002
        /*0030*/ 	.string	""
        /*0030*/ 	.string	"ptxas"
        /*0030*/ 	.string	"Cuda compilation tools, release 13.0, V13.0.88"
        /*0030*/ 	.string	"Build cuda_13.0.r13.0/compiler.36424714_0"
        /*0030*/ 	.string	"-arch sm_100 -m 64 "



//--------------------- .note.nv.cuinfo           --------------------------
	.section	.note.nv.cuinfo,"",@"SHT_NOTE"
	.sectionflags	@"SHF_NOTE_NV_CUINFO"
        /*0018*/ 	.short	0x0002
        /*001a*/ 	.short	0x0064
        /*001c*/ 	.short	0x0082
	.zero		2


//--------------------- .nv.info                  --------------------------
	.section	.nv.info,"",@"SHT_CUDA_INFO"
	.align	4


	//----- nvinfo : EIATTR_REGCOUNT
	.align		4
        /*0000*/ 	.byte	0x04, 0x2f
        /*0002*/ 	.short	(.L_2 - .L_1)
	.align		4
.L_1:
        /*0004*/ 	.word	index@(_Z13matmul_kernelPKfS0_Pfm)
        /*0008*/ 	.word	0x00000034


	//----- nvinfo : EIATTR_FRAME_SIZE
	.align		4
.L_2:
        /*000c*/ 	.byte	0x04, 0x11
        /*000e*/ 	.short	(.L_4 - .L_3)
	.align		4
.L_3:
        /*0010*/ 	.word	index@(_Z13matmul_kernelPKfS0_Pfm)
        /*0014*/ 	.word	0x00000010


	//----- nvinfo : EIATTR_MIN_STACK_SIZE
	.align		4
.L_4:
        /*0018*/ 	.byte	0x04, 0x12
        /*001a*/ 	.short	(.L_6 - .L_5)
	.align		4
.L_5:
        /*001c*/ 	.word	index@(_Z13matmul_kernelPKfS0_Pfm)
        /*0020*/ 	.word	0x00000010
.L_6:


//--------------------- .nv.compat                --------------------------
	.section	.nv.compat,"",@"SHT_CUDA_COMPAT_INFO"
	.align	4
        /*0000*/ 	.byte	0x02, 0x09, 0x00, 0x00, 0x02, 0x02, 0x01, 0x00, 0x02, 0x05, 0x05, 0x00, 0x03, 0x07, 0x01, 0x01
        /*0010*/ 	.byte	0x02, 0x03, 0x00, 0x00, 0x02, 0x06, 0x01, 0x00, 0x04, 0x0b, 0x08, 0x00, 0x09, 0x00, 0x00, 0x00
        /*0020*/ 	.byte	0x00, 0x00, 0x00, 0x00


//--------------------- .nv.info._Z13matmul_kernelPKfS0_Pfm --------------------------
	.section	.nv.info._Z13matmul_kernelPKfS0_Pfm,"",@"SHT_CUDA_INFO"
	.sectionflags	@""
	.align	4


	//----- nvinfo : EIATTR_CUDA_API_VERSION
	.align		4
        /*0000*/ 	.byte	0x04, 0x37
        /*0002*/ 	.short	(.L_8 - .L_7)
.L_7:
        /*0004*/ 	.word	0x00000082


	//----- nvinfo : EIATTR_KPARAM_INFO
	.align		4
.L_8:
        /*0008*/ 	.byte	0x04, 0x17
        /*000a*/ 	.short	(.L_10 - .L_9)
.L_9:
        /*000c*/ 	.word	0x00000000
        /*0010*/ 	.short	0x0003
        /*0012*/ 	.short	0x0018
        /*0014*/ 	.byte	0x00, 0xf0, 0x21, 0x00


	//----- nvinfo : EIATTR_KPARAM_INFO
	.align		4
.L_10:
        /*0018*/ 	.byte	0x04, 0x17
        /*001a*/ 	.short	(.L_12 - .L_11)
.L_11:
        /*001c*/ 	.word	0x00000000
        /*0020*/ 	.short	0x0002
        /*0022*/ 	.short	0x0010
        /*0024*/ 	.byte	0x00, 0xf5, 0x21, 0x00


	//----- nvinfo : EIATTR_KPARAM_INFO
	.align		4
.L_12:
        /*0028*/ 	.byte	0x04, 0x17
        /*002a*/ 	.short	(.L_14 - .L_13)
.L_13:
        /*002c*/ 	.word	0x00000000
        /*0030*/ 	.short	0x0001
        /*0032*/ 	.short	0x0008
        /*0034*/ 	.byte	0x00, 0xf5, 0x21, 0x00


	//----- nvinfo : EIATTR_KPARAM_INFO
	.align		4
.L_14:
        /*0038*/ 	.byte	0x04, 0x17
        /*003a*/ 	.short	(.L_16 - .L_15)
.L_15:
        /*003c*/ 	.word	0x00000000
        /*0040*/ 	.short	0x0000
        /*0042*/ 	.short	0x0000
        /*0044*/ 	.byte	0x00, 0xf5, 0x21, 0x00


	//----- nvinfo : EIATTR_SPARSE_MMA_MASK
	.align		4
.L_16:
        /*0048*/ 	.byte	0x03, 0x50
        /*004a*/ 	.short	0x0000


	//----- nvinfo : EIATTR_MAXREG_COUNT
	.align		4
        /*004c*/ 	.byte	0x03, 0x1b
        /*004e*/ 	.short	0x00ff


	//----- nvinfo : EIATTR_EXTERNS
	.align		4
        /*0050*/ 	.byte	0x04, 0x0f
        /*0052*/ 	.short	(.L_18 - .L_17)


	//   ....[0]....
	.align		4
.L_17:
        /*0054*/ 	.word	index@(vprintf)


	//----- nvinfo : EIATTR_MERCURY_ISA_VERSION
	.align		4
.L_18:
        /*0058*/ 	.byte	0x03, 0x5f
        /*005a*/ 	.short	0x0101


	//----- nvinfo : EIATTR_VRC_CTA_INIT_COUNT
	.align		4
        /*005c*/ 	.byte	0x02, 0x4a
	.zero		1
	.zero		1


	//----- nvinfo : EIATTR_SYSCALL_OFFSETS
	.align		4
        /*0060*/ 	.byte	0x04, 0x46
        /*0062*/ 	.short	(.L_20 - .L_19)


	//   ....[0]....
.L_19:
        /*0064*/ 	.word	0x000003d0


	//   ....[1]....
        /*0068*/ 	.word	0x00000570


	//   ....[2]....
        /*006c*/ 	.word	0x000006c0


	//   ....[3]....
        /*0070*/ 	.word	0x00000810


	//   ....[4]....
        /*0074*/ 	.word	0x00000ad0


	//----- nvinfo : EIATTR_EXIT_INSTR_OFFSETS
	.align		4
.L_20:
        /*0078*/ 	.byte	0x04, 0x1c
        /*007a*/ 	.short	(.L_22 - .L_21)


	//   ....[0]....
.L_21:
        /*007c*/ 	.word	0x00000120


	//   ....[1]....
        /*0080*/ 	.word	0x00000960


	//   ....[2]....
        /*0084*/ 	.word	0x00000bb0


	//----- nvinfo : EIATTR_CRS_STACK_SIZE
	.align		4
.L_22:
        /*0088*/ 	.byte	0x04, 0x1e
        /*008a*/ 	.short	(.L_24 - .L_23)
.L_23:
        /*008c*/ 	.word	0x00000000


	//----- nvinfo : EIATTR_CBANK_PARAM_SIZE
	.align		4
.L_24:
        /*0090*/ 	.byte	0x03, 0x19
        /*0092*/ 	.short	0x0020


	//----- nvinfo : EIATTR_PARAM_CBANK
	.align		4
        /*0094*/ 	.byte	0x04, 0x0a
        /*0096*/ 	.short	(.L_26 - .L_25)
	.align		4
.L_25:
        /*0098*/ 	.word	index@(.nv.constant0._Z13matmul_kernelPKfS0_Pfm)
        /*009c*/ 	.short	0x0380
        /*009e*/ 	.short	0x0020


	//----- nvinfo : EIATTR_SW_WAR
	.align		4
.L_26:
        /*00a0*/ 	.byte	0x04, 0x36
        /*00a2*/ 	.short	(.L_28 - .L_27)
.L_27:
        /*00a4*/ 	.word	0x00000008
.L_28:


//--------------------- .nv.callgraph             --------------------------
	.section	.nv.callgraph,"",@"SHT_CUDA_CALLGRAPH"
	.align	4
	.sectionentsize	8
	.align		4
        /*0000*/ 	.word	0x00000000
	.align		4
        /*0004*/ 	.word	0xffffffff
	.align		4
        /*0008*/ 	.word	index@(_Z13matmul_kernelPKfS0_Pfm)
	.align		4
        /*000c*/ 	.word	index@(vprintf)
	.align		4
        /*0010*/ 	.word	0x00000000
	.align		4
        /*0014*/ 	.word	0xfffffffe
	.align		4
        /*0018*/ 	.word	0x00000000
	.align		4
        /*001c*/ 	.word	0xfffffffd
	.align		4
        /*0020*/ 	.word	0x00000000
	.align		4
        /*0024*/ 	.word	0xfffffffc


//--------------------- .nv.constant4             --------------------------
	.section	.nv.constant4,"a",@progbits
	.align	8
	.align		8
.nv.constant4:
        /*0000*/ 	.dword	vprintf
	.align		8
        /*0008*/ 	.dword	$str


//--------------------- .text._Z13matmul_kernelPKfS0_Pfm --------------------------
	.section	.text._Z13matmul_kernelPKfS0_Pfm,"ax",@progbits
	.align	128
        .global         _Z13matmul_kernelPKfS0_Pfm
        .type           _Z13matmul_kernelPKfS0_Pfm,@function
        .size           _Z13matmul_kernelPKfS0_Pfm,(.L_x_10 - _Z13matmul_kernelPKfS0_Pfm)
        .other          _Z13matmul_kernelPKfS0_Pfm,@"STO_CUDA_ENTRY STV_DEFAULT"
_Z13matmul_kernelPKfS0_Pfm:
.text._Z13matmul_kernelPKfS0_Pfm:
[----:B------:R-:W0:Y:S01]  /*0000*/  LDC R1, c[0x0][0x37c] ;  /* 0x0000df00ff017b82 */ /* 0x000e220000000800 */
[----:B------:R-:W1:Y:S07]  /*0010*/  S2R R41, SR_CTAID.X ;  /* 0x0000000000297919 */ /* 0x000e6e0000002500 */
[----:B------:R-:W2:Y:S01]  /*0020*/  LDC.64 R4, c[0x0][0x398] ;  /* 0x0000e600ff047b82 */ /* 0x000ea20000000a00 */
[----:B------:R-:W3:Y:S01]  /*0030*/  LDCU UR4, c[0x0][0x2f8] ;  /* 0x00005f00ff0477ac */ /* 0x000ee20008000800 */
[----:B0-----:R-:W-:Y:S01]  /*0040*/  VIADD R1, R1, 0xfffffff0 ;  /* 0xfffffff001017836 */ /* 0x001fe20000000000 */
[----:B------:R-:W0:Y:S01]  /*0050*/  S2R R7, SR_TID.X ;  /* 0x0000000000077919 */ /* 0x000e220000002100 */
[----:B------:R-:W4:Y:S01]  /*0060*/  LDCU UR5, c[0x0][0x2fc] ;  /* 0x00005f80ff0577ac */ /* 0x000f220008000800 */
[----:B--2---:R-:W-:-:S02]  /*0070*/  IMAD R0, R5, R4, RZ ;  /* 0x0000000405007224 */ /* 0x004fc400078e02ff */
[----:B------:R-:W-:-:S04]  /*0080*/  IMAD.WIDE.U32 R2, R4, R4, RZ ;  /* 0x0000000404027225 */ /* 0x000fc800078e00ff */
[----:B------:R-:W-:Y:S02]  /*0090*/  IMAD R9, R4, R5, R0 ;  /* 0x0000000504097224 */ /* 0x000fe400078e0200 */
[----:B-1----:R-:W-:Y:S02]  /*00a0*/  IMAD R38, R41, R4, RZ ;  /* 0x0000000429267224 */ /* 0x002fe400078e02ff */
[----:B------:R-:W-:Y:S02]  /*00b0*/  IMAD.IADD R0, R3, 0x1, R9 ;  /* 0x0000000103007824 */ /* 0x000fe400078e0209 */
[----:B0-----:R-:W-:-:S05]  /*00c0*/  IMAD.IADD R16, R38, 0x1, R7 ;  /* 0x0000000126107824 */ /* 0x001fca00078e0207 */
[----:B------:R-:W-:Y:S02]  /*00d0*/  ISETP.GT.U32.AND P0, PT, R2, R16, PT ;  /* 0x000000100200720c */ /* 0x000fe40003f04070 */
[----:B------:R-:W-:Y:S02]  /*00e0*/  SHF.R.S32.HI R37, RZ, 0x1f, R16 ;  /* 0x0000001fff257819 */ /* 0x000fe40000011410 */
[----:B---3--:R-:W-:Y:S02]  /*00f0*/  IADD3 R2, P1, PT, R1, UR4, RZ ;  /* 0x0000000401027c10 */ /* 0x008fe4000ff3e0ff */
[----:B------:R-:W-:Y:S02]  /*0100*/  ISETP.GT.U32.AND.EX P0, PT, R0, R37, PT, P0 ;  /* 0x000000250000720c */ /* 0x000fe40003f04100 */
[----:B----4-:R-:W-:-:S11]  /*0110*/  IADD3.X R32, PT, PT, RZ, UR5, RZ, P1, !PT ;  /* 0x00000005ff207c10 */ /* 0x010fd60008ffe4ff */
[----:B------:R-:W-:Y:S05]  /*0120*/  @!P0 EXIT ;  /* 0x000000000000894d */ /* 0x000fea0003800000 */
[C---:B------:R-:W-:Y:S01]  /*0130*/  ISETP.GE.U32.AND P1, PT, R4.reuse, 0x4, PT ;  /* 0x000000040400780c */ /* 0x040fe20003f26070 */
[----:B------:R-:W0:Y:S01]  /*0140*/  LDCU.64 UR36, c[0x0][0x358] ;  /* 0x00006b00ff2477ac */ /* 0x000e220008000a00 */
[C---:B------:R-:W-:Y:S01]  /*0150*/  ISETP.GT.U32.AND P0, PT, R4.reuse, 0x1, PT ;  /* 0x000000010400780c */ /* 0x040fe20003f04070 */
[----:B------:R-:W-:Y:S01]  /*0160*/  IMAD.MOV.U32 R35, RZ, RZ, RZ ;  /* 0x000000ffff237224 */ /* 0x000fe200078e00ff */
[C---:B------:R-:W-:Y:S01]  /*0170*/  ISETP.GE.U32.AND.EX P1, PT, R5.reuse, RZ, PT, P1 ;  /* 0x000000ff0500720c */ /* 0x040fe20003f26110 */
[----:B------:R-:W1:Y:S01]  /*0180*/  LDCU UR42, c[0x0][0x398] ;  /* 0x00007300ff2a77ac */ /* 0x000e620008000800 */
[----:B------:R-:W-:Y:S01]  /*0190*/  ISETP.GT.U32.AND.EX P0, PT, R5, RZ, PT, P0 ;  /* 0x000000ff0500720c */ /* 0x000fe20003f04100 */
[----:B------:R-:W-:Y:S01]  /*01a0*/  IMAD.MOV.U32 R17, RZ, RZ, RZ ;  /* 0x000000ffff117224 */ /* 0x000fe200078e00ff */
[----:B------:R-:W2:Y:S02]  /*01b0*/  LDCU.64 UR40, c[0x0][0x390] ;  /* 0x00007200ff2877ac */ /* 0x000ea40008000a00 */
[----:B------:R-:W-:-:S02]  /*01c0*/  SEL R40, R4, 0x1, P0 ;  /* 0x0000000104287807 */ /* 0x000fc40000000000 */
[----:B------:R-:W-:Y:S02]  /*01d0*/  SEL R39, R5, RZ, P0 ;  /* 0x000000ff05277207 */ /* 0x000fe40000000000 */
[----:B------:R-:W-:-:S03]  /*01e0*/  LOP3.LUT R36, R40, 0x3, RZ, 0xc0, !PT ;  /* 0x0000000328247812 */ /* 0x000fc600078ec0ff */
[----:B------:R-:W-:Y:S05]  /*01f0*/  @!P1 BRA `(.L_x_0) ;  /* 0x0000000400d09947 */ /* 0x000fea0003800000 */
[----:B------:R-:W-:Y:S01]  /*0200*/  BSSY.RECONVERGENT B6, `(.L_x_1) ;  /* 0x0000072000067945 */ /* 0x000fe20003800200 */
[----:B------:R-:W-:Y:S01]  /*0210*/  LOP3.LUT R40, R40, 0xfffffffc, RZ, 0xc0, !PT ;  /* 0xfffffffc28287812 */ /* 0x000fe200078ec0ff */
[----:B------:R-:W-:Y:S01]  /*0220*/  IMAD.IADD R22, R41, 0x1, R4 ;  /* 0x0000000129167824 */ /* 0x000fe200078e0204 */
[C---:B------:R-:W-:Y:S01]  /*0230*/  LEA R26, R4.reuse, R41, 0x1 ;  /* 0x00000029041a7211 */ /* 0x040fe200078e08ff */
[--C-:B------:R-:W-:Y:S01]  /*0240*/  IMAD R30, R4, 0x3, R41.reuse ;  /* 0x00000003041e7824 */ /* 0x100fe200078e0229 */
[----:B------:R-:W3:Y:S01]  /*0250*/  LDCU UR43, c[0x0][0x398] ;  /* 0x00007300ff2b77ac */ /* 0x000ee20008000800 */
[----:B------:R-:W-:Y:S02]  /*0260*/  IMAD.MOV.U32 R42, RZ, RZ, 0x1 ;  /* 0x00000001ff2a7424 */ /* 0x000fe400078e00ff */
[----:B------:R-:W-:Y:S01]  /*0270*/  IMAD.MOV.U32 R18, RZ, RZ, R41 ;  /* 0x000000ffff127224 */ /* 0x000fe200078e0029 */
[----:B------:R-:W4:Y:S01]  /*0280*/  LDCU.64 UR38, c[0x0][0x390] ;  /* 0x00007200ff2677ac */ /* 0x000f220008000a00 */
[----:B------:R-:W-:-:S07]  /*0290*/  IMAD.MOV.U32 R17, RZ, RZ, R38 ;  /* 0x000000ffff117224 */ /* 0x000fce00078e0026 */
.L_x_6:
[----:B------:R-:W5:Y:S08]  /*02a0*/  LDC.64 R46, c[0x0][0x380] ;  /* 0x0000e000ff2e7b82 */ /* 0x000f700000000a00 */
[----:B------:R-:W1:Y:S01]  /*02b0*/  LDC.64 R24, c[0x0][0x388] ;  /* 0x0000e200ff187b82 */ /* 0x000e620000000a00 */
[----:B-----5:R-:W-:-:S05]  /*02c0*/  IMAD.WIDE R46, R17, 0x4, R46 ;  /* 0x00000004112e7825 */ /* 0x020fca00078e022e */
[----:B0-----:R-:W5:Y:S01]  /*02d0*/  LDG.E R19, desc[UR36][R46.64] ;  /* 0x000000242e137981 */ /* 0x001f62000c1e1900 */
[----:B-1----:R-:W-:-:S05]  /*02e0*/  IMAD.WIDE R24, R18, 0x4, R24 ;  /* 0x0000000412187825 */ /* 0x002fca00078e0218 */
[----:B------:R-:W5:Y:S01]  /*02f0*/  LDG.E R0, desc[UR36][R24.64] ;  /* 0x0000002418007981 */ /* 0x000f62000c1e1900 */
[----:B------:R-:W0:Y:S01]  /*0300*/  LDCU UR4, c[0x0][0x2f8] ;  /* 0x00005f00ff0477ac */ /* 0x000e220008000800 */
[----:B------:R-:W-:-:S04]  /*0310*/  MOV R33, 0x0 ;  /* 0x0000000000217802 */ /* 0x000fc80000000f00 */
[----:B------:R1:W1:Y:S01]  /*0320*/  LDC.64 R8, c[0x4][R33] ;  /* 0x0100000021087b82 */ /* 0x0002620000000a00 */
[----:B0-----:R-:W-:Y:S01]  /*0330*/  IADD3 R34, PT, PT, R2, -UR4, RZ ;  /* 0x8000000402227c10 */ /* 0x001fe2000fffe0ff */
[----:B------:R-:W0:Y:S01]  /*0340*/  LDCU.64 UR4, c[0x4][0x8] ;  /* 0x01000100ff0477ac */ /* 0x000e220008000a00 */
[----:B------:R-:W-:Y:S01]  /*0350*/  IMAD.MOV.U32 R6, RZ, RZ, R2 ;  /* 0x000000ffff067224 */ /* 0x000fe200078e0002 */
[----:B------:R-:W-:Y:S01]  /*0360*/  MOV R7, R32 ;  /* 0x0000002000077202 */ /* 0x000fe20000000f00 */
[----:B0-----:R-:W-:Y:S02]  /*0370*/  IMAD.U32 R4, RZ, RZ, UR4 ;  /* 0x00000004ff047e24 */ /* 0x001fe4000f8e00ff */
[----:B------:R-:W-:Y:S02]  /*0380*/  IMAD.U32 R5, RZ, RZ, UR5 ;  /* 0x00000005ff057e24 */ /* 0x000fe4000f8e00ff */
[----:B-----5:R-:W-:-:S06]  /*0390*/  FMUL R19, R19, R0 ;  /* 0x0000000013137220 */ /* 0x020fcc0000400000 */
[----:B------:R-:W0:Y:S02]  /*03a0*/  F2I.TRUNC.NTZ R19, R19 ;  /* 0x0000001300137305 */ /* 0x000e24000020f100 */
[----:B01----:R0:W-:Y:S02]  /*03b0*/  STL.128 [R34], R16 ;  /* 0x0000001022007387 */ /* 0x0031e40000100c00 */
[----:B------:R-:W-:-:S07]  /*03c0*/  LEPC R20, `(.L_x_2) ;  /* 0x000000001014794e */ /* 0x000fce0000000000 */
[----:B0-234-:R-:W-:Y:S05]  /*03d0*/  CALL.ABS.NOINC R8 ;  /* 0x0000000008007343 */ /* 0x01dfea0003c00000 */
.L_x_2:
[C---:B------:R-:W-:Y:S01]  /*03e0*/  LEA R44, P0, R16.reuse, UR38, 0x2 ;  /* 0x00000026102c7c11 */ /* 0x040fe2000f8010ff */
[----:B------:R-:W0:Y:S01]  /*03f0*/  LDC R4, c[0x0][0x398] ;  /* 0x0000e600ff047b82 */ /* 0x000e220000000800 */
[----:B------:R-:W-:Y:S01]  /*0400*/  I2FP.F32.S32 R3, R19 ;  /* 0x0000001300037245 */ /* 0x000fe20000201400 */
[----:B------:R-:W-:Y:S01]  /*0410*/  VIADD R21, R17, 0x1 ;  /* 0x0000000111157836 */ /* 0x000fe20000000000 */
[----:B------:R-:W-:Y:S01]  /*0420*/  LEA.HI.X R45, R16, UR39, R37, 0x2, P0 ;  /* 0x00000027102d7c11 */ /* 0x000fe200080f1425 */
[----:B------:R-:W1:Y:S04]  /*0430*/  LDCU.64 UR4, c[0x4][0x8] ;  /* 0x01000100ff0477ac */ /* 0x000e680008000a00 */
[----:B------:R-:W2:Y:S01]  /*0440*/  LDG.E R0, desc[UR36][R44.64] ;  /* 0x000000242c007981 */ /* 0x000ea2000c1e1900 */
[----:B0-----:R-:W-:-:S02]  /*0450*/  SHF.R.S64 R28, RZ, 0x1e, R4 ;  /* 0x0000001eff1c7819 */ /* 0x001fc40000001004 */
[----:B------:R-:W-:Y:S02]  /*0460*/  SHF.R.S32.HI R19, RZ, 0x1e, R4 ;  /* 0x0000001eff137819 */ /* 0x000fe40000011404 */
[----:B------:R-:W-:-:S05]  /*0470*/  IADD3 R24, P0, PT, R24, R28, RZ ;  /* 0x0000001c18187210 */ /* 0x000fca0007f1e0ff */
[----:B------:R-:W-:Y:S02]  /*0480*/  IMAD.X R25, R25, 0x1, R19, P0 ;  /* 0x0000000119197824 */ /* 0x000fe400000e0613 */
[----:B--2---:R-:W-:-:S05]  /*0490*/  FADD R3, R3, R0 ;  /* 0x0000000003037221 */ /* 0x004fca0000000000 */
[----:B------:R0:W-:Y:S04]  /*04a0*/  STG.E desc[UR36][R44.64], R3 ;  /* 0x000000032c007986 */ /* 0x0001e8000c101924 */
[----:B------:R-:W2:Y:S04]  /*04b0*/  LDG.E R0, desc[UR36][R24.64] ;  /* 0x0000002418007981 */ /* 0x000ea8000c1e1900 */
[----:B------:R-:W2:Y:S01]  /*04c0*/  LDG.E R23, desc[UR36][R46.64+0x4] ;  /* 0x000004242e177981 */ /* 0x000ea2000c1e1900 */
[----:B------:R-:W-:Y:S01]  /*04d0*/  MOV R20, R16 ;  /* 0x0000001000147202 */ /* 0x000fe20000000f00 */
[----:B------:R0:W3:Y:S01]  /*04e0*/  LDC.64 R8, c[0x4][R33] ;  /* 0x0100000021087b82 */ /* 0x0000e20000000a00 */
[----:B-1----:R-:W-:Y:S01]  /*04f0*/  IMAD.U32 R4, RZ, RZ, UR4 ;  /* 0x00000004ff047e24 */ /* 0x002fe2000f8e00ff */
[----:B------:R-:W-:Y:S01]  /*0500*/  MOV R6, R2 ;  /* 0x0000000200067202 */ /* 0x000fe20000000f00 */
[----:B------:R-:W-:-:S02]  /*0510*/  IMAD.U32 R5, RZ, RZ, UR5 ;  /* 0x00000005ff057e24 */ /* 0x000fc4000f8e00ff */
[----:B------:R-:W-:Y:S02]  /*0520*/  IMAD.MOV.U32 R7, RZ, RZ, R32 ;  /* 0x000000ffff077224 */ /* 0x000fe400078e0020 */
[----:B--2---:R-:W-:-:S06]  /*0530*/  FMUL R23, R23, R0 ;  /* 0x0000000017177220 */ /* 0x004fcc0000400000 */
[----:B------:R-:W1:Y:S02]  /*0540*/  F2I.TRUNC.NTZ R23, R23 ;  /* 0x0000001700177305 */ /* 0x000e64000020f100 */
[----:B-1-3--:R0:W-:Y:S02]  /*0550*/  STL.128 [R34], R20 ;  /* 0x0000001422007387 */ /* 0x00a1e40000100c00 */
[----:B0-----:R-:W-:-:S07]  /*0560*/  LEPC R20, `(.L_x_3) ;  /* 0x000000001014794e */ /* 0x001fce0000000000 */
[----:B------:R-:W-:Y:S05]  /*0570*/  CALL.ABS.NOINC R8 ;  /* 0x0000000008007343 */ /* 0x000fea0003c00000 */
.L_x_3:
[----:B------:R-:W2:Y:S01]  /*0580*/  LDG.E R0, desc[UR36][R44.64] ;  /* 0x000000242c007981 */ /* 0x000ea2000c1e1900 */
[----:B------:R-:W-:Y:S01]  /*0590*/  I2FP.F32.S32 R3, R23 ;  /* 0x0000001700037245 */ /* 0x000fe20000201400 */
[----:B------:R-:W0:Y:S01]  /*05a0*/  LDCU.64 UR4, c[0x4][0x8] ;  /* 0x01000100ff0477ac */ /* 0x000e220008000a00 */
[----:B------:R-:W-:-:S05]  /*05b0*/  IADD3 R48, P0, PT, R24, R28, RZ ;  /* 0x0000001c18307210 */ /* 0x000fca0007f1e0ff */
[----:B------:R-:W-:Y:S02]  /*05c0*/  IMAD.X R49, R25, 0x1, R19, P0 ;  /* 0x0000000119317824 */ /* 0x000fe400000e0613 */
[----:B--2---:R-:W-:-:S05]  /*05d0*/  FADD R3, R3, R0 ;  /* 0x0000000003037221 */ /* 0x004fca0000000000 */
[----:B------:R1:W-:Y:S04]  /*05e0*/  STG.E desc[UR36][R44.64], R3 ;  /* 0x000000032c007986 */ /* 0x0003e8000c101924 */
[----:B------:R-:W2:Y:S04]  /*05f0*/  LDG.E R0, desc[UR36][R48.64] ;  /* 0x0000002430007981 */ /* 0x000ea8000c1e1900 */
[----:B------:R-:W2:Y:S01]  /*0600*/  LDG.E R27, desc[UR36][R46.64+0x8] ;  /* 0x000008242e1b7981 */ /* 0x000ea2000c1e1900 */
[----:B------:R-:W-:Y:S01]  /*0610*/  IADD3 R25, PT, PT, R17, 0x2, RZ ;  /* 0x0000000211197810 */ /* 0x000fe20007ffe0ff */
[----:B------:R-:W-:Y:S01]  /*0620*/  IMAD.MOV.U32 R24, RZ, RZ, R16 ;  /* 0x000000ffff187224 */ /* 0x000fe200078e0010 */
[----:B------:R1:W3:Y:S01]  /*0630*/  LDC.64 R8, c[0x4][R33] ;  /* 0x0100000021087b82 */ /* 0x0002e20000000a00 */
[----:B0-----:R-:W-:Y:S01]  /*0640*/  IMAD.U32 R4, RZ, RZ, UR4 ;  /* 0x00000004ff047e24 */ /* 0x001fe2000f8e00ff */
[----:B------:R-:W-:Y:S01]  /*0650*/  MOV R5, UR5 ;  /* 0x0000000500057c02 */ /* 0x000fe20008000f00 */
[----:B------:R-:W-:-:S02]  /*0660*/  IMAD.MOV.U32 R6, RZ, RZ, R2 ;  /* 0x000000ffff067224 */ /* 0x000fc400078e0002 */
[----:B------:R-:W-:Y:S02]  /*0670*/  IMAD.MOV.U32 R7, RZ, RZ, R32 ;  /* 0x000000ffff077224 */ /* 0x000fe400078e0020 */
[----:B--2---:R-:W-:-:S06]  /*0680*/  FMUL R27, R27, R0 ;  /* 0x000000001b1b7220 */ /* 0x004fcc0000400000 */
[----:B------:R-:W0:Y:S02]  /*0690*/  F2I.TRUNC.NTZ R27, R27 ;  /* 0x0000001b001b7305 */ /* 0x000e24000020f100 */
[----:B0--3--:R1:W-:Y:S02]  /*06a0*/  STL.128 [R34], R24 ;  /* 0x0000001822007387 */ /* 0x0093e40000100c00 */
[----:B------:R-:W-:-:S07]  /*06b0*/  LEPC R20, `(.L_x_4) ;  /* 0x000000001014794e */ /* 0x000fce0000000000 */
[----:B-1----:R-:W-:Y:S05]  /*06c0*/  CALL.ABS.NOINC R8 ;  /* 0x0000000008007343 */ /* 0x002fea0003c00000 */
.L_x_4:
[----:B------:R-:W2:Y:S01]  /*06d0*/  LDG.E R0, desc[UR36][R44.64] ;  /* 0x000000242c007981 */ /* 0x000ea2000c1e1900 */
[----:B------:R-:W-:Y:S02]  /*06e0*/  I2FP.F32.S32 R3, R27 ;  /* 0x0000001b00037245 */ /* 0x000fe40000201400 */
[----:B------:R-:W-:Y:S01]  /*06f0*/  IADD3 R10, P0, PT, R48, R28, RZ ;  /* 0x0000001c300a7210 */ /* 0x000fe20007f1e0ff */
[----:B------:R-:W-:Y:S01]  /*0700*/  VIADD R29, R17, 0x3 ;  /* 0x00000003111d7836 */ /* 0x000fe20000000000 */
[----:B------:R-:W0:Y:S02]  /*0710*/  LDCU.64 UR4, c[0x4][0x8] ;  /* 0x01000100ff0477ac */ /* 0x000e240008000a00 */
[----:B------:R-:W-:Y:S01]  /*0720*/  IADD3.X R11, PT, PT, R49, R19, RZ, P0, !PT ;  /* 0x00000013310b7210 */ /* 0x000fe200007fe4ff */
[----:B--2---:R-:W-:-:S05]  /*0730*/  FADD R3, R3, R0 ;  /* 0x0000000003037221 */ /* 0x004fca0000000000 */
[----:B------:R1:W-:Y:S04]  /*0740*/  STG.E desc[UR36][R44.64], R3 ;  /* 0x000000032c007986 */ /* 0x0003e8000c101924 */
[----:B------:R-:W2:Y:S04]  /*0750*/  LDG.E R31, desc[UR36][R46.64+0xc] ;  /* 0x00000c242e1f7981 */ /* 0x000ea8000c1e1900 */
[----:B------:R-:W2:Y:S01]  /*0760*/  LDG.E R10, desc[UR36][R10.64] ;  /* 0x000000240a0a7981 */ /* 0x000ea2000c1e1900 */
[----:B------:R-:W-:Y:S01]  /*0770*/  IMAD.MOV.U32 R28, RZ, RZ, R16 ;  /* 0x000000ffff1c7224 */ /* 0x000fe200078e0010 */
[----:B------:R1:W3:Y:S01]  /*0780*/  LDC.64 R8, c[0x4][R33] ;  /* 0x0100000021087b82 */ /* 0x0002e20000000a00 */
[----:B0-----:R-:W-:Y:S01]  /*0790*/  MOV R4, UR4 ;  /* 0x0000000400047c02 */ /* 0x001fe20008000f00 */
[----:B------:R-:W-:Y:S01]  /*07a0*/  IMAD.U32 R5, RZ, RZ, UR5 ;  /* 0x00000005ff057e24 */ /* 0x000fe2000f8e00ff */
[----:B------:R-:W-:Y:S01]  /*07b0*/  MOV R7, R32 ;  /* 0x0000002000077202 */ /* 0x000fe20000000f00 */
[----:B------:R-:W-:-:S02]  /*07c0*/  IMAD.MOV.U32 R6, RZ, RZ, R2 ;  /* 0x000000ffff067224 */ /* 0x000fc400078e0002 */
[----:B--2---:R-:W-:-:S06]  /*07d0*/  FMUL R31, R31, R10 ;  /* 0x0000000a1f1f7220 */ /* 0x004fcc0000400000 */
[----:B------:R-:W0:Y:S02]  /*07e0*/  F2I.TRUNC.NTZ R31, R31 ;  /* 0x0000001f001f7305 */ /* 0x000e24000020f100 */
[----:B0--3--:R1:W-:Y:S02]  /*07f0*/  STL.128 [R34], R28 ;  /* 0x0000001c22007387 */ /* 0x0093e40000100c00 */
[----:B------:R-:W-:-:S07]  /*0800*/  LEPC R20, `(.L_x_5) ;  /* 0x000000001014794e */ /* 0x000fce0000000000 */
[----:B-1----:R-:W-:Y:S05]  /*0810*/  CALL.ABS.NOINC R8 ;  /* 0x0000000008007343 */ /* 0x002fea0003c00000 */
.L_x_5:
[----:B------:R-:W2:Y:S01]  /*0820*/  LDG.E R0, desc[UR36][R44.64] ;  /* 0x000000242c007981 */ /* 0x000ea2000c1e1900 */
[----:B------:R-:W-:Y:S01]  /*0830*/  I2FP.F32.S32 R31, R31 ;  /* 0x0000001f001f7245 */ /* 0x000fe20000201400 */
[----:B------:R-:W-:Y:S01]  /*0840*/  IMAD.U32 R4, RZ, RZ, UR43 ;  /* 0x0000002bff047e24 */ /* 0x000fe2000f8e00ff */
[----:B------:R-:W-:Y:S01]  /*0850*/  IADD3 R40, P0, PT, R40, -0x4, RZ ;  /* 0xfffffffc28287810 */ /* 0x000fe20007f1e0ff */
[----:B------:R-:W-:Y:S01]  /*0860*/  VIADD R42, R42, 0x4 ;  /* 0x000000042a2a7836 */ /* 0x000fe20000000000 */
[----:B------:R-:W-:Y:S01]  /*0870*/  IADD3 R17, PT, PT, R17, 0x4, RZ ;  /* 0x0000000411117810 */ /* 0x000fe20007ffe0ff */
[C---:B------:R-:W-:Y:S01]  /*0880*/  IMAD R22, R4.reuse, 0x4, R22 ;  /* 0x0000000404167824 */ /* 0x040fe200078e0216 */
[----:B------:R-:W-:Y:S01]  /*0890*/  IADD3.X R39, PT, PT, R39, -0x1, RZ, P0, !PT ;  /* 0xffffffff27277810 */ /* 0x000fe200007fe4ff */
[----:B------:R-:W-:Y:S01]  /*08a0*/  IMAD R26, R4, 0x4, R26 ;  /* 0x00000004041a7824 */ /* 0x000fe200078e021a */
[----:B------:R-:W-:Y:S01]  /*08b0*/  ISETP.NE.U32.AND P0, PT, R40, RZ, PT ;  /* 0x000000ff2800720c */ /* 0x000fe20003f05070 */
[C---:B------:R-:W-:Y:S01]  /*08c0*/  IMAD R18, R4.reuse, 0x4, R18 ;  /* 0x0000000404127824 */ /* 0x040fe200078e0212 */
[----:B------:R-:W-:-:S02]  /*08d0*/  LEA R30, R4, R30, 0x2 ;  /* 0x0000001e041e7211 */ /* 0x000fc400078e10ff */
[----:B------:R-:W-:Y:S01]  /*08e0*/  ISETP.NE.AND.EX P0, PT, R39, RZ, PT, P0 ;  /* 0x000000ff2700720c */ /* 0x000fe20003f05300 */
[----:B--2---:R-:W-:-:S05]  /*08f0*/  FADD R31, R31, R0 ;  /* 0x000000001f1f7221 */ /* 0x004fca0000000000 */
[----:B------:R0:W-:Y:S07]  /*0900*/  STG.E desc[UR36][R44.64], R31 ;  /* 0x0000001f2c007986 */ /* 0x0001ee000c101924 */
[----:B------:R-:W-:Y:S05]  /*0910*/  @P0 BRA `(.L_x_6) ;  /* 0xfffffff800600947 */ /* 0x000fea000383ffff */
[----:B------:R-:W-:Y:S05]  /*0920*/  BSYNC.RECONVERGENT B6 ;  /* 0x0000000000067941 */ /* 0x000fea0003800200 */
.L_x_1:
[----:B------:R-:W-:-:S07]  /*0930*/  VIADD R17, R42, 0xffffffff ;  /* 0xffffffff2a117836 */ /* 0x000fce0000000000 */
.L_x_0:
[----:B------:R-:W-:-:S04]  /*0940*/  ISETP.NE.U32.AND P0, PT, R36, RZ, PT ;  /* 0x000000ff2400720c */ /* 0x000fc80003f05070 */
[----:B------:R-:W-:-:S13]  /*0950*/  ISETP.NE.AND.EX P0, PT, R35, RZ, PT, P0 ;  /* 0x000000ff2300720c */ /* 0x000fda0003f05300 */
[----:B012---:R-:W-:Y:S05]  /*0960*/  @!P0 EXIT ;  /* 0x000000000000894d */ /* 0x007fea0003800000 */
[----:B------:R-:W-:Y:S01]  /*0970*/  IMAD R18, R17, R4, R41 ;  /* 0x0000000411127224 */ /* 0x000fe200078e0229 */
[----:B------:R-:W-:Y:S02]  /*0980*/  IADD3 R17, PT, PT, R38, R17, RZ ;  /* 0x0000001126117210 */ /* 0x000fe40007ffe0ff */
[----:B------:R-:W-:-:S07]  /*0990*/  SHF.L.U64.HI R37, R16, 0x2, R37 ;  /* 0x0000000210257819 */ /* 0x000fce0000010225 */
.L_x_8:
[----:B0-----:R-:W0:Y:S08]  /*09a0*/  LDC.64 R4, c[0x0][0x380] ;  /* 0x0000e000ff047b82 */ /* 0x001e300000000a00 */
[----:B------:R-:W1:Y:S01]  /*09b0*/  LDC.64 R6, c[0x0][0x388] ;  /* 0x0000e200ff067b82 */ /* 0x000e620000000a00 */
[----:B0-----:R-:W-:-:S06]  /*09c0*/  IMAD.WIDE R4, R17, 0x4, R4 ;  /* 0x0000000411047825 */ /* 0x001fcc00078e0204 */
[----:B------:R-:W2:Y:S01]  /*09d0*/  LDG.E R4, desc[UR36][R4.64] ;  /* 0x0000002404047981 */ /* 0x000ea2000c1e1900 */
[----:B-1----:R-:W-:-:S06]  /*09e0*/  IMAD.WIDE R6, R18, 0x4, R6 ;  /* 0x0000000412067825 */ /* 0x002fcc00078e0206 */
[----:B------:R0:W2:Y:S01]  /*09f0*/  LDG.E R7, desc[UR36][R6.64] ;  /* 0x0000002406077981 */ /* 0x0000a2000c1e1900 */
[----:B------:R-:W1:Y:S01]  /*0a00*/  LDCU UR4, c[0x0][0x2f8] ;  /* 0x00005f00ff0477ac */ /* 0x000e620008000800 */
[----:B------:R-:W-:-:S04]  /*0a10*/  MOV R3, 0x0 ;  /* 0x0000000000037802 */ /* 0x000fc80000000f00 */
[----:B------:R3:W4:Y:S01]  /*0a20*/  LDC.64 R8, c[0x4][R3] ;  /* 0x0100000003087b82 */ /* 0x0007220000000a00 */
[----:B-1----:R-:W-:Y:S01]  /*0a30*/  VIADD R0, R2, -UR4 ;  /* 0x8000000402007c36 */ /* 0x002fe20008000000 */
[----:B------:R-:W1:Y:S01]  /*0a40*/  LDCU.64 UR4, c[0x4][0x8] ;  /* 0x01000100ff0477ac */ /* 0x000e620008000a00 */
[----:B0-----:R-:W-:Y:S01]  /*0a50*/  IMAD.MOV.U32 R6, RZ, RZ, R2 ;  /* 0x000000ffff067224 */ /* 0x001fe200078e0002 */
[----:B-1----:R-:W-:Y:S01]  /*0a60*/  MOV R5, UR5 ;  /* 0x0000000500057c02 */ /* 0x002fe20008000f00 */
[----:B--2---:R-:W-:-:S06]  /*0a70*/  FMUL R19, R4, R7 ;  /* 0x0000000704137220 */ /* 0x004fcc0000400000 */
[----:B------:R-:W0:Y:S02]  /*0a80*/  F2I.TRUNC.NTZ R19, R19 ;  /* 0x0000001300137305 */ /* 0x000e24000020f100 */
[----:B0-----:R3:W-:Y:S01]  /*0a90*/  STL.128 [R0], R16 ;  /* 0x0000001000007387 */ /* 0x0017e20000100c00 */
[----:B------:R-:W-:Y:S02]  /*0aa0*/  IMAD.U32 R4, RZ, RZ, UR4 ;  /* 0x00000004ff047e24 */ /* 0x000fe4000f8e00ff */
[----:B----4-:R-:W-:-:S07]  /*0ab0*/  IMAD.MOV.U32 R7, RZ, RZ, R32 ;  /* 0x000000ffff077224 */ /* 0x010fce00078e0020 */
[----:B------:R-:W-:-:S07]  /*0ac0*/  LEPC R20, `(.L_x_7) ;  /* 0x000000001014794e */ /* 0x000fce0000000000 */
[----:B---3--:R-:W-:Y:S05]  /*0ad0*/  CALL.ABS.NOINC R8 ;  /* 0x0000000008007343 */ /* 0x008fea0003c00000 */
.L_x_7:
[----:B------:R-:W-:-:S04]  /*0ae0*/  LEA R4, P0, R16, UR40, 0x2 ;  /* 0x0000002810047c11 */ /* 0x000fc8000f8010ff */
[----:B------:R-:W-:-:S05]  /*0af0*/  IADD3.X R5, PT, PT, R37, UR41, RZ, P0, !PT ;  /* 0x0000002925057c10 */ /* 0x000fca00087fe4ff */
[----:B------:R-:W2:Y:S01]  /*0b00*/  LDG.E R0, desc[UR36][R4.64] ;  /* 0x0000002404007981 */ /* 0x000ea2000c1e1900 */
[----:B------:R-:W-:Y:S01]  /*0b10*/  I2FP.F32.S32 R19, R19 ;  /* 0x0000001300137245 */ /* 0x000fe20000201400 */
[----:B------:R-:W-:Y:S01]  /*0b20*/  VIADD R17, R17, 0x1 ;  /* 0x0000000111117836 */ /* 0x000fe20000000000 */
[----:B------:R-:W-:Y:S02]  /*0b30*/  IADD3 R36, P0, PT, R36, -0x1, RZ ;  /* 0xffffffff24247810 */ /* 0x000fe40007f1e0ff */
[----:B------:R-:W-:Y:S02]  /*0b40*/  IADD3 R18, PT, PT, R18, UR42, RZ ;  /* 0x0000002a12127c10 */ /* 0x000fe4000fffe0ff */
[----:B------:R-:W-:Y:S02]  /*0b50*/  IADD3.X R35, PT, PT, R35, -0x1, RZ, P0, !PT ;  /* 0xffffffff23237810 */ /* 0x000fe400007fe4ff */
[----:B------:R-:W-:-:S04]  /*0b60*/  ISETP.NE.U32.AND P0, PT, R36, RZ, PT ;  /* 0x000000ff2400720c */ /* 0x000fc80003f05070 */
[----:B------:R-:W-:Y:S01]  /*0b70*/  ISETP.NE.AND.EX P0, PT, R35, RZ, PT, P0 ;  /* 0x000000ff2300720c */ /* 0x000fe20003f05300 */
[----:B--2---:R-:W-:-:S05]  /*0b80*/  FADD R19, R19, R0 ;  /* 0x0000000013137221 */ /* 0x004fca0000000000 */
[----:B------:R0:W-:Y:S07]  /*0b90*/  STG.E desc[UR36][R4.64], R19 ;  /* 0x0000001304007986 */ /* 0x0001ee000c101924 */
[----:B------:R-:W-:Y:S05]  /*0ba0*/  @P0 BRA `(.L_x_8) ;  /* 0xfffffffc007c0947 */ /* 0x000fea000383ffff */
[----:B------:R-:W-:Y:S05]  /*0bb0*/  EXIT ;  /* 0x000000000000794d */ /* 0x000fea0003800000 */
.L_x_9:
[----:B------:R-:W-:-:S00]  /*0bc0*/  BRA `(.L_x_9) ;  /* 0xfffffffc00fc7947 */ /* 0x000fc0000383ffff */
[----:B------:R-:W-:-:S00]  /*0bd0*/  NOP ;  /* 0x0000000000007918 */ /* 0x000fc00000000000 */
        /* <DEDUP_REMOVED lines=10> */
.L_x_10:


//--------------------- .nv.global.init           --------------------------
	.section	.nv.global.init,"aw",@progbits
.nv.global.init:
	.type		$str,@object
	.size		$str,(.L_0 - $str)
$str:
        /*0000*/ 	.byte	0x55, 0x70, 0x64, 0x61, 0x74, 0x69, 0x6e, 0x67, 0x20, 0x69, 0x6e, 0x64, 0x65, 0x78, 0x20, 0x25
        /*0010*/ 	.byte	0x69, 0x0a, 0x6a, 0x20, 0x3d, 0x20, 0x25, 0x69, 0x2c, 0x20, 0x6b, 0x20, 0x3d, 0x20, 0x25, 0x69
        /*0020*/ 	.byte	0x2c, 0x20, 0x61, 0x64, 0x64, 0x65, 0x72, 0x20, 0x3d, 0x20, 0x25, 0x64, 0x0a, 0x00
.L_0:


//--------------------- .nv.shared.reserved.0     --------------------------
	.section	.nv.shared.reserved.0,"aw",@nobits
	.weak		__nv_reservedSMEM_offset_0_alias
	.size		__nv_reservedSMEM_offset_0_alias, 0, 64
	.other		__nv_reservedSMEM_offset_0_alias,@"STO_CUDA_RESERVED_SHARED STV_DEFAULT"
__nv_reservedSMEM_offset_0_alias:
	.zero		0
	.zero		64


//--------------------- .nv.constant0._Z13matmul_kernelPKfS0_Pfm --------------------------
	.section	.nv.constant0._Z13matmul_kernelPKfS0_Pfm,"a",@progbits
	.sectionflags	@""
	.align	4
.nv.constant0._Z13matmul_kernelPKfS0_Pfm:
	.zero		928


//--------------------- SYMBOLS --------------------------

	.type		.nv.reservedSmem.offset0,@object
	.size		.nv.reservedSmem.offset0,0x4
	.type		vprintf,@function
